//
// Generated by NVIDIA NVVM Compiler
//
// Compiler Build ID: CL-36424714
// Cuda compilation tools, release 13.0, V13.0.88
// Based on NVVM 20.0.0
//

.version 9.0
.target sm_100
.address_size 64

	// .globl	_Z15optimizedMatMulPKfS0_Pfi
// _ZZ15optimizedMatMulPKfS0_PfiE2As has been demoted
// _ZZ15optimizedMatMulPKfS0_PfiE2Bs has been demoted

.visible .entry _Z15optimizedMatMulPKfS0_Pfi(
	.param .u64 .ptr .align 1 _Z15optimizedMatMulPKfS0_Pfi_param_0,
	.param .u64 .ptr .align 1 _Z15optimizedMatMulPKfS0_Pfi_param_1,
	.param .u64 .ptr .align 1 _Z15optimizedMatMulPKfS0_Pfi_param_2,
	.param .u32 _Z15optimizedMatMulPKfS0_Pfi_param_3
)
{
	.reg .pred 	%p<7>;
	.reg .b32 	%r<42>;
	.reg .b32 	%f<63>;
	.reg .b64 	%rd<13>;
	// demoted variable
	.shared .align 4 .b8 _ZZ15optimizedMatMulPKfS0_PfiE2As[1024];
	// demoted variable
	.shared .align 4 .b8 _ZZ15optimizedMatMulPKfS0_PfiE2Bs[1024];
	ld.param.u64 	%rd3, [_Z15optimizedMatMulPKfS0_Pfi_param_0];
	ld.param.u64 	%rd4, [_Z15optimizedMatMulPKfS0_Pfi_param_1];
	ld.param.u64 	%rd5, [_Z15optimizedMatMulPKfS0_Pfi_param_2];
	ld.param.u32 	%r24, [_Z15optimizedMatMulPKfS0_Pfi_param_3];
	mov.u32 	%r25, %ctaid.y;
	shl.b32 	%r26, %r25, 4;
	mov.u32 	%r39, %tid.y;
	add.s32 	%r2, %r26, %r39;
	mov.u32 	%r27, %ctaid.x;
	shl.b32 	%r3, %r27, 4;
	mov.u32 	%r37, %tid.x;
	add.s32 	%r5, %r3, %r37;
	setp.lt.s32 	%p1, %r24, 1;
	mov.f32 	%f62, 0f00000000;
	@%p1 bra 	$L__BB0_7;
	add.s32 	%r28, %r24, 15;
	shr.u32 	%r29, %r28, 4;
	shl.b32 	%r30, %r39, 6;
	mov.u32 	%r31, _ZZ15optimizedMatMulPKfS0_PfiE2As;
	add.s32 	%r6, %r31, %r30;
	shl.b32 	%r32, %r37, 2;
	add.s32 	%r7, %r6, %r32;
	mov.u32 	%r33, _ZZ15optimizedMatMulPKfS0_PfiE2Bs;
	add.s32 	%r9, %r33, %r32;
	add.s32 	%r8, %r9, %r30;
	neg.s32 	%r41, %r29;
	mad.lo.s32 	%r34, %r39, %r24, %r37;
	add.s32 	%r40, %r34, %r3;
	shl.b32 	%r12, %r24, 4;
	mad.lo.s32 	%r38, %r24, %r2, %r37;
	cvta.to.global.u64 	%rd1, %rd3;
	cvta.to.global.u64 	%rd2, %rd4;
	mov.f32 	%f62, 0f00000000;
$L__BB0_2:
	max.u32 	%r35, %r2, %r37;
	setp.ge.u32 	%p2, %r35, %r24;
	mov.f32 	%f60, 0f00000000;
	@%p2 bra 	$L__BB0_4;
	mul.wide.u32 	%rd6, %r38, 4;
	add.s64 	%rd7, %rd1, %rd6;
	ld.global.f32 	%f60, [%rd7];
$L__BB0_4:
	setp.ge.s32 	%p3, %r5, %r24;
	st.shared.f32 	[%r7], %f60;
	setp.ge.u32 	%p4, %r39, %r24;
	mov.f32 	%f61, 0f00000000;
	or.pred  	%p5, %p3, %p4;
	@%p5 bra 	$L__BB0_6;
	mul.wide.u32 	%rd8, %r40, 4;
	add.s64 	%rd9, %rd2, %rd8;
	ld.global.f32 	%f61, [%rd9];
$L__BB0_6:
	st.shared.f32 	[%r8], %f61;
	bar.sync 	0;
	ld.shared.f32 	%f12, [%r6];
	ld.shared.f32 	%f13, [%r9];
	fma.rn.f32 	%f14, %f12, %f13, %f62;
	ld.shared.f32 	%f15, [%r6+4];
	ld.shared.f32 	%f16, [%r9+64];
	fma.rn.f32 	%f17, %f15, %f16, %f14;
	ld.shared.f32 	%f18, [%r6+8];
	ld.shared.f32 	%f19, [%r9+128];
	fma.rn.f32 	%f20, %f18, %f19, %f17;
	ld.shared.f32 	%f21, [%r6+12];
	ld.shared.f32 	%f22, [%r9+192];
	fma.rn.f32 	%f23, %f21, %f22, %f20;
	ld.shared.f32 	%f24, [%r6+16];
	ld.shared.f32 	%f25, [%r9+256];
	fma.rn.f32 	%f26, %f24, %f25, %f23;
	ld.shared.f32 	%f27, [%r6+20];
	ld.shared.f32 	%f28, [%r9+320];
	fma.rn.f32 	%f29, %f27, %f28, %f26;
	ld.shared.f32 	%f30, [%r6+24];
	ld.shared.f32 	%f31, [%r9+384];
	fma.rn.f32 	%f32, %f30, %f31, %f29;
	ld.shared.f32 	%f33, [%r6+28];
	ld.shared.f32 	%f34, [%r9+448];
	fma.rn.f32 	%f35, %f33, %f34, %f32;
	ld.shared.f32 	%f36, [%r6+32];
	ld.shared.f32 	%f37, [%r9+512];
	fma.rn.f32 	%f38, %f36, %f37, %f35;
	ld.shared.f32 	%f39, [%r6+36];
	ld.shared.f32 	%f40, [%r9+576];
	fma.rn.f32 	%f41, %f39, %f40, %f38;
	ld.shared.f32 	%f42, [%r6+40];
	ld.shared.f32 	%f43, [%r9+640];
	fma.rn.f32 	%f44, %f42, %f43, %f41;
	ld.shared.f32 	%f45, [%r6+44];
	ld.shared.f32 	%f46, [%r9+704];
	fma.rn.f32 	%f47, %f45, %f46, %f44;
	ld.shared.f32 	%f48, [%r6+48];
	ld.shared.f32 	%f49, [%r9+768];
	fma.rn.f32 	%f50, %f48, %f49, %f47;
	ld.shared.f32 	%f51, [%r6+52];
	ld.shared.f32 	%f52, [%r9+832];
	fma.rn.f32 	%f53, %f51, %f52, %f50;
	ld.shared.f32 	%f54, [%r6+56];
	ld.shared.f32 	%f55, [%r9+896];
	fma.rn.f32 	%f56, %f54, %f55, %f53;
	ld.shared.f32 	%f57, [%r6+60];
	ld.shared.f32 	%f58, [%r9+960];
	fma.rn.f32 	%f62, %f57, %f58, %f56;
	bar.sync 	0;
	add.s32 	%r41, %r41, 1;
	setp.ne.s32 	%p6, %r41, 0;
	add.s32 	%r40, %r40, %r12;
	add.s32 	%r39, %r39, 16;
	add.s32 	%r38, %r38, 16;
	add.s32 	%r37, %r37, 16;
	@%p6 bra 	$L__BB0_2;
$L__BB0_7:
	cvta.to.global.u64 	%rd10, %rd5;
	mad.lo.s32 	%r36, %r24, %r2, %r5;
	mul.wide.s32 	%rd11, %r36, 4;
	add.s64 	%rd12, %rd10, %rd11;
	st.global.f32 	[%rd12], %f62;
	ret;

}


// ===== COMPILED SASS (sm_100) =====

	.target	sm_100

	.elftype	@"ET_EXEC"


//--------------------- .note.nv.tkinfo           --------------------------
	.section	.note.nv.tkinfo,"",@"SHT_NOTE"
	.sectionflags	@"SHF_NOTE_NV_TKINFO"
	.tkinfo
        /*0018*/ 	.word	0x00000002
        /*0030*/ 	.string	""
        /*0030*/ 	.string	"ptxas"
        /*0030*/ 	.string	"Cuda compilation tools, release 13.0, V13.0.88"
        /*0030*/ 	.string	"Build cuda_13.0.r13.0/compiler.36424714_0"
        /*0030*/ 	.string	"-arch sm_100 -m 64 "



//--------------------- .note.nv.cuinfo           --------------------------
	.section	.note.nv.cuinfo,"",@"SHT_NOTE"
	.sectionflags	@"SHF_NOTE_NV_CUINFO"
        /*0018*/ 	.short	0x0002
        /*001a*/ 	.short	0x0064
        /*001c*/ 	.short	0x0082
	.zero		2


//--------------------- .nv.info                  --------------------------
	.section	.nv.info,"",@"SHT_CUDA_INFO"
	.align	4


	//----- nvinfo : EIATTR_REGCOUNT
	.align		4
        /*0000*/ 	.byte	0x04, 0x2f
        /*0002*/ 	.short	(.L_1 - .L_0)
	.align		4
.L_0:
        /*0004*/ 	.word	index@(_Z15optimizedMatMulPKfS0_Pfi)
        /*0008*/ 	.word	0x00000020


	//----- nvinfo : EIATTR_FRAME_SIZE
	.align		4
.L_1:
        /*000c*/ 	.byte	0x04, 0x11
        /*000e*/ 	.short	(.L_3 - .L_2)
	.align		4
.L_2:
        /*0010*/ 	.word	index@(_Z15optimizedMatMulPKfS0_Pfi)
        /*0014*/ 	.word	0x00000000


	//----- nvinfo : EIATTR_MIN_STACK_SIZE
	.align		4
.L_3:
        /*0018*/ 	.byte	0x04, 0x12
        /*001a*/ 	.short	(.L_5 - .L_4)
	.align		4
.L_4:
        /*001c*/ 	.word	index@(_Z15optimizedMatMulPKfS0_Pfi)
        /*0020*/ 	.word	0x00000000
.L_5:


//--------------------- .nv.compat                --------------------------
	.section	.nv.compat,"",@"SHT_CUDA_COMPAT_INFO"
	.align	4
        /*0000*/ 	.byte	0x02, 0x09, 0x00, 0x00, 0x02, 0x02, 0x01, 0x00, 0x02, 0x05, 0x05, 0x00, 0x03, 0x07, 0x01, 0x01
        /*0010*/ 	.byte	0x02, 0x03, 0x00, 0x00, 0x02, 0x06, 0x01, 0x00, 0x04, 0x0b, 0x08, 0x00, 0x09, 0x00, 0x00, 0x00
        /*0020*/ 	.byte	0x00, 0x00, 0x00, 0x00


//--------------------- .nv.info._Z15optimizedMatMulPKfS0_Pfi --------------------------
	.section	.nv.info._Z15optimizedMatMulPKfS0_Pfi,"",@"SHT_CUDA_INFO"
	.sectionflags	@""
	.align	4


	//----- nvinfo : EIATTR_CUDA_API_VERSION
	.align		4
        /*0000*/ 	.byte	0x04, 0x37
        /*0002*/ 	.short	(.L_7 - .L_6)
.L_6:
        /*0004*/ 	.word	0x00000082


	//----- nvinfo : EIATTR_KPARAM_INFO
	.align		4
.L_7:
        /*0008*/ 	.byte	0x04, 0x17
        /*000a*/ 	.short	(.L_9 - .L_8)
.L_8:
        /*000c*/ 	.word	0x00000000
        /*0010*/ 	.short	0x0003
        /*0012*/ 	.short	0x0018
        /*0014*/ 	.byte	0x00, 0xf0, 0x11, 0x00


	//----- nvinfo : EIATTR_KPARAM_INFO
	.align		4
.L_9:
        /*0018*/ 	.byte	0x04, 0x17
        /*001a*/ 	.short	(.L_11 - .L_10)
.L_10:
        /*001c*/ 	.word	0x00000000
        /*0020*/ 	.short	0x0002
        /*0022*/ 	.short	0x0010
        /*0024*/ 	.byte	0x00, 0xf5, 0x21, 0x00


	//----- nvinfo : EIATTR_KPARAM_INFO
	.align		4
.L_11:
        /*0028*/ 	.byte	0x04, 0x17
        /*002a*/ 	.short	(.L_13 - .L_12)
.L_12:
        /*002c*/ 	.word	0x00000000
        /*0030*/ 	.short	0x0001
        /*0032*/ 	.short	0x0008
        /*0034*/ 	.byte	0x00, 0xf5, 0x21, 0x00


	//----- nvinfo : EIATTR_KPARAM_INFO
	.align		4
.L_13:
        /*0038*/ 	.byte	0x04, 0x17
        /*003a*/ 	.short	(.L_15 - .L_14)
.L_14:
        /*003c*/ 	.word	0x00000000
        /*0040*/ 	.short	0x0000
        /*0042*/ 	.short	0x0000
        /*0044*/ 	.byte	0x00, 0xf5, 0x21, 0x00


	//----- nvinfo : EIATTR_SPARSE_MMA_MASK
	.align		4
.L_15:
        /*0048*/ 	.byte	0x03, 0x50
        /*004a*/ 	.short	0x0000


	//----- nvinfo : EIATTR_MAXREG_COUNT
	.align		4
        /*004c*/ 	.byte	0x03, 0x1b
        /*004e*/ 	.short	0x00ff


	//----- nvinfo : EIATTR_NUM_BARRIERS
	.align		4
        /*0050*/ 	.byte	0x02, 0x4c
        /*0052*/ 	.byte	0x01
	.zero		1


	//----- nvinfo : EIATTR_MERCURY_ISA_VERSION
	.align		4
        /*0054*/ 	.byte	0x03, 0x5f
        /*0056*/ 	.short	0x0101


	//----- nvinfo : EIATTR_VRC_CTA_INIT_COUNT
	.align		4
        /*0058*/ 	.byte	0x02, 0x4a
	.zero		1
	.zero		1


	//----- nvinfo : EIATTR_EXIT_INSTR_OFFSETS
	.align		4
        /*005c*/ 	.byte	0x04, 0x1c
        /*005e*/ 	.short	(.L_17 - .L_16)


	//   ....[0]....
.L_16:
        /*0060*/ 	.word	0x000005e0


	//----- nvinfo : EIATTR_CBANK_PARAM_SIZE
	.align		4
.L_17:
        /*0064*/ 	.byte	0x03, 0x19
        /*0066*/ 	.short	0x001c


	//----- nvinfo : EIATTR_PARAM_CBANK
	.align		4
        /*0068*/ 	.byte	0x04, 0x0a
        /*006a*/ 	.short	(.L_19 - .L_18)
	.align		4
.L_18:
        /*006c*/ 	.word	index@(.nv.constant0._Z15optimizedMatMulPKfS0_Pfi)
        /*0070*/ 	.short	0x0380
        /*0072*/ 	.short	0x001c


	//----- nvinfo : EIATTR_SW_WAR
	.align		4
.L_19:
        /*0074*/ 	.byte	0x04, 0x36
        /*0076*/ 	.short	(.L_21 - .L_20)
.L_20:
        /*0078*/ 	.word	0x00000008
.L_21:


//--------------------- .nv.callgraph             --------------------------
	.section	.nv.callgraph,"",@"SHT_CUDA_CALLGRAPH"
	.align	4
	.sectionentsize	8
	.align		4
        /*0000*/ 	.word	0x00000000
	.align		4
        /*0004*/ 	.word	0xffffffff
	.align		4
        /*0008*/ 	.word	0x00000000
	.align		4
        /*000c*/ 	.word	0xfffffffe
	.align		4
        /*0010*/ 	.word	0x00000000
	.align		4
        /*0014*/ 	.word	0xfffffffd
	.align		4
        /*0018*/ 	.word	0x00000000
	.align		4
        /*001c*/ 	.word	0xfffffffc


//--------------------- .text._Z15optimizedMatMulPKfS0_Pfi --------------------------
	.section	.text._Z15optimizedMatMulPKfS0_Pfi,"ax",@progbits
	.align	128
        .global         _Z15optimizedMatMulPKfS0_Pfi
        .type           _Z15optimizedMatMulPKfS0_Pfi,@function
        .size           _Z15optimizedMatMulPKfS0_Pfi,(.L_x_3 - _Z15optimizedMatMulPKfS0_Pfi)
        .other          _Z15optimizedMatMulPKfS0_Pfi,@"STO_CUDA_ENTRY STV_DEFAULT"
_Z15optimizedMatMulPKfS0_Pfi:
.text._Z15optimizedMatMulPKfS0_Pfi:
[----:B------:R-:W-:Y:S01]  /*0000*/  LDC R1, c[0x0][0x37c] ;  /* 0x0000df00ff017b82 */ /* 0x000fe20000000800 */
[----:B------:R-:W0:Y:S01]  /*0010*/  LDCU UR4, c[0x0][0x398] ;  /* 0x00007300ff0477ac */ /* 0x000e220008000800 */
[----:B------:R-:W1:Y:S01]  /*0020*/  S2R R2, SR_CTAID.Y ;  /* 0x0000000000027919 */ /* 0x000e620000002600 */
[----:B------:R-:W-:Y:S01]  /*0030*/  HFMA2 R23, -RZ, RZ, 0, 0 ;  /* 0x00000000ff177431 */ /* 0x000fe200000001ff */
[----:B------:R-:W2:Y:S01]  /*0040*/  LDCU.64 UR8, c[0x0][0x358] ;  /* 0x00006b00ff0877ac */ /* 0x000ea20008000a00 */
[----:B------:R-:W1:Y:S01]  /*0050*/  S2R R7, SR_TID.Y ;  /* 0x0000000000077919 */ /* 0x000e620000002200 */
[----:B------:R-:W3:Y:S01]  /*0060*/  S2R R8, SR_CTAID.X ;  /* 0x0000000000087919 */ /* 0x000ee20000002500 */
[----:B------:R-:W3:Y:S01]  /*0070*/  S2R R3, SR_TID.X ;  /* 0x0000000000037919 */ /* 0x000ee20000002100 */
[----:B0-----:R-:W-:-:S04]  /*0080*/  MOV R0, UR4 ;  /* 0x0000000400007c02 */ /* 0x001fc80008000f00 */
[----:B------:R-:W-:Y:S02]  /*0090*/  ISETP.GE.AND P0, PT, R0, 0x1, PT ;  /* 0x000000010000780c */ /* 0x000fe40003f06270 */
[----:B-1----:R-:W-:Y:S02]  /*00a0*/  LEA R2, R2, R7, 0x4 ;  /* 0x0000000702027211 */ /* 0x002fe400078e20ff */
[----:B---3--:R-:W-:-:S09]  /*00b0*/  LEA R5, R8, R3, 0x4 ;  /* 0x0000000308057211 */ /* 0x008fd200078e20ff */
[----:B--2---:R-:W-:Y:S05]  /*00c0*/  @!P0 BRA `(.L_x_0) ;  /* 0x0000000400348947 */ /* 0x004fea0003800000 */
[----:B------:R-:W0:Y:S01]  /*00d0*/  S2UR UR6, SR_CgaCtaId ;  /* 0x00000000000679c3 */ /* 0x000e220000008800 */
[----:B------:R-:W-:Y:S01]  /*00e0*/  UMOV UR4, 0x400 ;  /* 0x0000040000047882 */ /* 0x000fe20000000000 */
[----:B------:R-:W-:Y:S01]  /*00f0*/  IADD3 R4, PT, PT, R0, 0xf, RZ ;  /* 0x0000000f00047810 */ /* 0x000fe20007ffe0ff */
[----:B------:R-:W-:Y:S01]  /*0100*/  UIADD3 UR5, UPT, UPT, UR4, 0x400, URZ ;  /* 0x0000040004057890 */ /* 0x000fe2000fffe0ff */
[-CC-:B------:R-:W-:Y:S01]  /*0110*/  IMAD R17, R7, R0.reuse, R3.reuse ;  /* 0x0000000007117224 */ /* 0x180fe200078e0203 */
[----:B------:R-:W-:Y:S02]  /*0120*/  MOV R23, RZ ;  /* 0x000000ff00177202 */ /* 0x000fe40000000f00 */
[----:B------:R-:W-:Y:S01]  /*0130*/  SHF.R.U32.HI R19, RZ, 0x4, R4 ;  /* 0x00000004ff137819 */ /* 0x000fe20000011604 */
[----:B------:R-:W1:Y:S01]  /*0140*/  LDC R6, c[0x0][0x398] ;  /* 0x0000e600ff067b82 */ /* 0x000e620000000800 */
[----:B------:R-:W-:Y:S01]  /*0150*/  LEA R17, R8, R17, 0x4 ;  /* 0x0000001108117211 */ /* 0x000fe200078e20ff */
[----:B------:R-:W-:Y:S01]  /*0160*/  IMAD R4, R2, R0, R3 ;  /* 0x0000000002047224 */ /* 0x000fe200078e0203 */
[----:B------:R-:W-:Y:S01]  /*0170*/  IADD3 R19, PT, PT, -R19, RZ, RZ ;  /* 0x000000ff13137210 */ /* 0x000fe20007ffe1ff */
[----:B0-----:R-:W-:-:S02]  /*0180*/  ULEA UR4, UR6, UR4, 0x18 ;  /* 0x0000000406047291 */ /* 0x001fc4000f8ec0ff */
[----:B------:R-:W-:-:S04]  /*0190*/  ULEA UR5, UR6, UR5, 0x18 ;  /* 0x0000000506057291 */ /* 0x000fc8000f8ec0ff */
[----:B------:R-:W-:Y:S02]  /*01a0*/  LEA R18, R7, UR4, 0x6 ;  /* 0x0000000407127c11 */ /* 0x000fe4000f8e30ff */
[----:B------:R-:W-:-:S03]  /*01b0*/  LEA R20, R3, UR5, 0x2 ;  /* 0x0000000503147c11 */ /* 0x000fc6000f8e10ff */
[----:B------:R-:W-:Y:S01]  /*01c0*/  IMAD R21, R3, 0x4, R18 ;  /* 0x0000000403157824 */ /* 0x000fe200078e0212 */
[----:B------:R-:W-:-:S07]  /*01d0*/  LEA R16, R7, R20, 0x6 ;  /* 0x0000001407107211 */ /* 0x000fce00078e30ff */
.L_x_1:
[----:B-1----:R-:W-:Y:S01]  /*01e0*/  MOV R0, R6 ;  /* 0x0000000600007202 */ /* 0x002fe20000000f00 */
[----:B------:R-:W-:Y:S01]  /*01f0*/  HFMA2 R22, -RZ, RZ, 0, 0 ;  /* 0x00000000ff167431 */ /* 0x000fe200000001ff */
[----:B------:R-:W-:Y:S02]  /*0200*/  VIMNMX.U32 R9, PT, PT, R2, R3, !PT ;  /* 0x0000000302097248 */ /* 0x000fe40007fe0000 */
[-C--:B------:R-:W-:Y:S02]  /*0210*/  ISETP.GE.U32.AND P0, PT, R7, R0.reuse, PT ;  /* 0x000000000700720c */ /* 0x080fe40003f06070 */
[-C--:B------:R-:W-:Y:S02]  /*0220*/  ISETP.GE.U32.AND P1, PT, R9, R0.reuse, PT ;  /* 0x000000000900720c */ /* 0x080fe40003f26070 */
[----:B------:R-:W-:Y:S02]  /*0230*/  ISETP.GE.OR P0, PT, R5, R0, P0 ;  /* 0x000000000500720c */ /* 0x000fe40000706670 */
[----:B------:R-:W-:-:S09]  /*0240*/  MOV R27, RZ ;  /* 0x000000ff001b7202 */ /* 0x000fd20000000f00 */
[----:B------:R-:W0:Y:S08]  /*0250*/  @!P1 LDC.64 R10, c[0x0][0x380] ;  /* 0x0000e000ff0a9b82 */ /* 0x000e300000000a00 */
[----:B------:R-:W1:Y:S01]  /*0260*/  @!P0 LDC.64 R8, c[0x0][0x388] ;  /* 0x0000e200ff088b82 */ /* 0x000e620000000a00 */
[----:B0-----:R-:W-:-:S05]  /*0270*/  @!P1 IMAD.WIDE.U32 R10, R4, 0x4, R10 ;  /* 0x00000004040a9825 */ /* 0x001fca00078e000a */
[----:B------:R-:W2:Y:S01]  /*0280*/  @!P1 LDG.E R22, desc[UR8][R10.64] ;  /* 0x000000080a169981 */ /* 0x000ea2000c1e1900 */
[----:B-1----:R-:W-:-:S05]  /*0290*/  @!P0 IMAD.WIDE.U32 R8, R17, 0x4, R8 ;  /* 0x0000000411088825 */ /* 0x002fca00078e0008 */
[----:B------:R-:W3:Y:S01]  /*02a0*/  @!P0 LDG.E R27, desc[UR8][R8.64] ;  /* 0x00000008081b8981 */ /* 0x000ee2000c1e1900 */
[----:B------:R-:W-:-:S05]  /*02b0*/  VIADD R19, R19, 0x1 ;  /* 0x0000000113137836 */ /* 0x000fca0000000000 */
[----:B------:R-:W-:Y:S02]  /*02c0*/  ISETP.NE.AND P0, PT, R19, RZ, PT ;  /* 0x000000ff1300720c */ /* 0x000fe40003f05270 */
[----:B------:R-:W-:Y:S02]  /*02d0*/  IADD3 R3, PT, PT, R3, 0x10, RZ ;  /* 0x0000001003037810 */ /* 0x000fe40007ffe0ff */
[----:B------:R-:W-:Y:S02]  /*02e0*/  IADD3 R7, PT, PT, R7, 0x10, RZ ;  /* 0x0000001007077810 */ /* 0x000fe40007ffe0ff */
[----:B------:R-:W-:Y:S02]  /*02f0*/  IADD3 R4, PT, PT, R4, 0x10, RZ ;  /* 0x0000001004047810 */ /* 0x000fe40007ffe0ff */
[----:B------:R-:W-:Y:S01]  /*0300*/  LEA R17, R0, R17, 0x4 ;  /* 0x0000001100117211 */ /* 0x000fe200078e20ff */
[----:B--2---:R-:W-:Y:S04]  /*0310*/  STS [R21], R22 ;  /* 0x0000001615007388 */ /* 0x004fe80000000800 */
[----:B---3--:R-:W-:Y:S01]  /*0320*/  STS [R16], R27 ;  /* 0x0000001b10007388 */ /* 0x008fe20000000800 */
[----:B------:R-:W-:Y:S06]  /*0330*/  BAR.SYNC.DEFER_BLOCKING 0x0 ;  /* 0x0000000000007b1d */ /* 0x000fec0000010000 */
[----:B------:R-:W-:Y:S04]  /*0340*/  LDS R26, [R20] ;  /* 0x00000000141a7984 */ /* 0x000fe80000000800 */
[----:B------:R-:W0:Y:S04]  /*0350*/  LDS.128 R12, [R18] ;  /* 0x00000000120c7984 */ /* 0x000e280000000c00 */
[----:B------:R-:W1:Y:S04]  /*0360*/  LDS R29, [R20+0x40] ;  /* 0x00004000141d7984 */ /* 0x000e680000000800 */
[----:B------:R-:W2:Y:S04]  /*0370*/  LDS R25, [R20+0x80] ;  /* 0x0000800014197984 */ /* 0x000ea80000000800 */
[----:B------:R-:W3:Y:S04]  /*0380*/  LDS R24, [R20+0xc0] ;  /* 0x0000c00014187984 */ /* 0x000ee80000000800 */
[----:B------:R-:W-:Y:S04]  /*0390*/  LDS.128 R8, [R18+0x10] ;  /* 0x0000100012087984 */ /* 0x000fe80000000c00 */
[----:B------:R-:W-:Y:S04]  /*03a0*/  LDS R22, [R20+0x140] ;  /* 0x0001400014167984 */ /* 0x000fe80000000800 */
[----:B------:R-:W-:Y:S01]  /*03b0*/  LDS R27, [R20+0x200] ;  /* 0x00020000141b7984 */ /* 0x000fe20000000800 */
[----:B0-----:R-:W-:-:S03]  /*03c0*/  FFMA R12, R12, R26, R23 ;  /* 0x0000001a0c0c7223 */ /* 0x001fc60000000017 */
[----:B------:R-:W0:Y:S01]  /*03d0*/  LDS R23, [R20+0x100] ;  /* 0x0001000014177984 */ /* 0x000e220000000800 */
[----:B-1----:R-:W-:-:S03]  /*03e0*/  FFMA R12, R29, R13, R12 ;  /* 0x0000000d1d0c7223 */ /* 0x002fc6000000000c */
[----:B------:R-:W-:Y:S01]  /*03f0*/  LDS R26, [R20+0x1c0] ;  /* 0x0001c000141a7984 */ /* 0x000fe20000000800 */
[----:B--2---:R-:W-:-:S03]  /*0400*/  FFMA R13, R25, R14, R12 ;  /* 0x0000000e190d7223 */ /* 0x004fc6000000000c */
[----:B------:R-:W1:Y:S01]  /*0410*/  LDS R25, [R20+0x180] ;  /* 0x0001800014197984 */ /* 0x000e620000000800 */
[----:B---3--:R-:W-:-:S03]  /*0420*/  FFMA R13, R24, R15, R13 ;  /* 0x0000000f180d7223 */ /* 0x008fc6000000000d */
[----:B------:R-:W-:Y:S01]  /*0430*/  LDS R24, [R20+0x240] ;  /* 0x0002400014187984 */ /* 0x000fe20000000800 */
[----:B0-----:R-:W-:-:S03]  /*0440*/  FFMA R23, R8, R23, R13 ;  /* 0x0000001708177223 */ /* 0x001fc6000000000d */
[----:B------:R-:W0:Y:S01]  /*0450*/  LDS.128 R12, [R18+0x20] ;  /* 0x00002000120c7984 */ /* 0x000e220000000c00 */
[----:B------:R-:W-:-:S03]  /*0460*/  FFMA R22, R22, R9, R23 ;  /* 0x0000000916167223 */ /* 0x000fc60000000017 */
[----:B------:R-:W2:Y:S01]  /*0470*/  LDS R23, [R20+0x280] ;  /* 0x0002800014177984 */ /* 0x000ea20000000800 */
[----:B-1----:R-:W-:-:S03]  /*0480*/  FFMA R25, R25, R10, R22 ;  /* 0x0000000a19197223 */ /* 0x002fc60000000016 */
[----:B------:R-:W1:Y:S01]  /*0490*/  LDS R22, [R20+0x2c0] ;  /* 0x0002c00014167984 */ /* 0x000e620000000800 */
[----:B------:R-:W-:-:S03]  /*04a0*/  FFMA R11, R26, R11, R25 ;  /* 0x0000000b1a0b7223 */ /* 0x000fc60000000019 */
[----:B------:R-:W-:Y:S01]  /*04b0*/  LDS R25, [R20+0x300] ;  /* 0x0003000014197984 */ /* 0x000fe20000000800 */
[----:B0-----:R-:W-:-:S03]  /*04c0*/  FFMA R27, R12, R27, R11 ;  /* 0x0000001b0c1b7223 */ /* 0x001fc6000000000b */
[----:B------:R-:W0:Y:S01]  /*04d0*/  LDS.128 R8, [R18+0x30] ;  /* 0x0000300012087984 */ /* 0x000e220000000c00 */
[----:B------:R-:W-:-:S03]  /*04e0*/  FFMA R24, R24, R13, R27 ;  /* 0x0000000d18187223 */ /* 0x000fc6000000001b */
[----:B------:R-:W3:Y:S04]  /*04f0*/  LDS R27, [R20+0x340] ;  /* 0x00034000141b7984 */ /* 0x000ee80000000800 */
[----:B------:R-:W4:Y:S04]  /*0500*/  LDS R13, [R20+0x380] ;  /* 0x00038000140d7984 */ /* 0x000f280000000800 */
[----:B------:R-:W5:Y:S01]  /*0510*/  LDS R12, [R20+0x3c0] ;  /* 0x0003c000140c7984 */ /* 0x000f620000000800 */
[----:B--2---:R-:W-:-:S04]  /*0520*/  FFMA R23, R23, R14, R24 ;  /* 0x0000000e17177223 */ /* 0x004fc80000000018 */
[----:B-1----:R-:W-:-:S04]  /*0530*/  FFMA R15, R22, R15, R23 ;  /* 0x0000000f160f7223 */ /* 0x002fc80000000017 */
[----:B0-----:R-:W-:-:S04]  /*0540*/  FFMA R8, R8, R25, R15 ;  /* 0x0000001908087223 */ /* 0x001fc8000000000f */
[----:B---3--:R-:W-:-:S04]  /*0550*/  FFMA R8, R27, R9, R8 ;  /* 0x000000091b087223 */ /* 0x008fc80000000008 */
[----:B----4-:R-:W-:-:S04]  /*0560*/  FFMA R13, R13, R10, R8 ;  /* 0x0000000a0d0d7223 */ /* 0x010fc80000000008 */
[----:B-----5:R-:W-:Y:S01]  /*0570*/  FFMA R23, R12, R11, R13 ;  /* 0x0000000b0c177223 */ /* 0x020fe2000000000d */
[----:B------:R-:W-:Y:S06]  /*0580*/  BAR.SYNC.DEFER_BLOCKING 0x0 ;  /* 0x0000000000007b1d */ /* 0x000fec0000010000 */
[----:B------:R-:W-:Y:S05]  /*0590*/  @P0 BRA `(.L_x_1) ;  /* 0xfffffffc00100947 */ /* 0x000fea000383ffff */
.L_x_0:
[----:B------:R-:W0:Y:S01]  /*05a0*/  LDC.64 R6, c[0x0][0x390] ;  /* 0x0000e400ff067b82 */ /* 0x000e220000000a00 */
[----:B------:R-:W-:-:S04]  /*05b0*/  IMAD R3, R2, R0, R5 ;  /* 0x0000000002037224 */ /* 0x000fc800078e0205 */
[----:B0-----:R-:W-:-:S05]  /*05c0*/  IMAD.WIDE R2, R3, 0x4, R6 ;  /* 0x0000000403027825 */ /* 0x001fca00078e0206 */
[----:B------:R-:W-:Y:S01]  /*05d0*/  STG.E desc[UR8][R2.64], R23 ;  /* 0x0000001702007986 */ /* 0x000fe2000c101908 */
[----:B------:R-:W-:Y:S05]  /*05e0*/  EXIT ;  /* 0x000000000000794d */ /* 0x000fea0003800000 */
.L_x_2:
[----:B------:R-:W-:-:S00]  /*05f0*/  BRA `(.L_x_2) ;  /* 0xfffffffc00fc7947 */ /* 0x000fc0000383ffff */
[----:B------:R-:W-:-:S00]  /*0600*/  NOP ;  /* 0x0000000000007918 */ /* 0x000fc00000000000 */
[----:B------:R-:W-:-:S00]  /*0610*/  NOP ;  /* 0x0000000000007918 */ /* 0x000fc00000000000 */
[----:B------:R-:W-:-:S00]  /*0620*/  NOP ;  /* 0x0000000000007918 */ /* 0x000fc00000000000 */
[----:B------:R-:W-:-:S00]  /*0630*/  NOP ;  /* 0x0000000000007918 */ /* 0x000fc00000000000 */
[----:B------:R-:W-:-:S00]  /*0640*/  NOP ;  /* 0x0000000000007918 */ /* 0x000fc00000000000 */
[----:B------:R-:W-:-:S00]  /*0650*/  NOP ;  /* 0x0000000000007918 */ /* 0x000fc00000000000 */
[----:B------:R-:W-:-:S00]  /*0660*/  NOP ;  /* 0x0000000000007918 */ /* 0x000fc00000000000 */
[----:B------:R-:W-:-:S00]  /*0670*/  NOP ;  /* 0x0000000000007918 */ /* 0x000fc00000000000 */
.L_x_3:


//--------------------- .nv.shared._Z15optimizedMatMulPKfS0_Pfi --------------------------
	.section	.nv.shared._Z15optimizedMatMulPKfS0_Pfi,"aw",@nobits
	.sectionflags	@""
	.align	4
.nv.shared._Z15optimizedMatMulPKfS0_Pfi:
	.zero		3072


//--------------------- .nv.shared.reserved.0     --------------------------
	.section	.nv.shared.reserved.0,"aw",@nobits
	.weak		__nv_reservedSMEM_offset_0_alias
	.size		__nv_reservedSMEM_offset_0_alias, 0, 64
	.other		__nv_reservedSMEM_offset_0_alias,@"STO_CUDA_RESERVED_SHARED STV_DEFAULT"
__nv_reservedSMEM_offset_0_alias:
	.zero		0
	.zero		64


//--------------------- .nv.constant0._Z15optimizedMatMulPKfS0_Pfi --------------------------
	.section	.nv.constant0._Z15optimizedMatMulPKfS0_Pfi,"a",@progbits
	.sectionflags	@""
	.align	4
.nv.constant0._Z15optimizedMatMulPKfS0_Pfi:
	.zero		924


//--------------------- SYMBOLS --------------------------

	.type		.nv.reservedSmem.offset0,@object
	.size		.nv.reservedSmem.offset0,0x4
	.type		.nv.reservedSmem.cap,@object
	.size		.nv.reservedSmem.cap,0x4
